//
// Generated by NVIDIA NVVM Compiler
//
// Compiler Build ID: CL-36424714
// Cuda compilation tools, release 13.0, V13.0.88
// Based on NVVM 20.0.0
//

.version 9.0
.target sm_100
.address_size 64

	// .globl	_Z11definitionsPiPjPy

.visible .entry _Z11definitionsPiPjPy(
	.param .u64 .ptr .align 1 _Z11definitionsPiPjPy_param_0,
	.param .u64 .ptr .align 1 _Z11definitionsPiPjPy_param_1,
	.param .u64 .ptr .align 1 _Z11definitionsPiPjPy_param_2
)
{
	.reg .b32 	%r<3>;
	.reg .b64 	%rd<8>;

	ld.param.u64 	%rd1, [_Z11definitionsPiPjPy_param_0];
	ld.param.u64 	%rd2, [_Z11definitionsPiPjPy_param_1];
	ld.param.u64 	%rd3, [_Z11definitionsPiPjPy_param_2];
	cvta.to.global.u64 	%rd4, %rd3;
	cvta.to.global.u64 	%rd5, %rd2;
	cvta.to.global.u64 	%rd6, %rd1;
	atom.global.xor.b32 	%r1, [%rd6], 10;
	atom.global.xor.b32 	%r2, [%rd5], 7;
	atom.global.xor.b64 	%rd7, [%rd4], 5;
	ret;

}


// ===== COMPILED SASS (sm_100) =====

	.target	sm_100

	.elftype	@"ET_EXEC"


//--------------------- .note.nv.tkinfo           --------------------------
	.section	.note.nv.tkinfo,"",@"SHT_NOTE"
	.sectionflags	@"SHF_NOTE_NV_TKINFO"
	.tkinfo
        /*0018*/ 	.word	0x00000002
        /*0030*/ 	.string	""
        /*0030*/ 	.string	"ptxas"
        /*0030*/ 	.string	"Cuda compilation tools, release 13.0, V13.0.88"
        /*0030*/ 	.string	"Build cuda_13.0.r13.0/compiler.36424714_0"
        /*0030*/ 	.string	"-arch sm_100 -m 64 "



//--------------------- .note.nv.cuinfo           --------------------------
	.section	.note.nv.cuinfo,"",@"SHT_NOTE"
	.sectionflags	@"SHF_NOTE_NV_CUINFO"
        /*0018*/ 	.short	0x0002
        /*001a*/ 	.short	0x0064
        /*001c*/ 	.short	0x0082
	.zero		2


//--------------------- .nv.info                  --------------------------
	.section	.nv.info,"",@"SHT_CUDA_INFO"
	.align	4


	//----- nvinfo : EIATTR_REGCOUNT
	.align		4
        /*0000*/ 	.byte	0x04, 0x2f
        /*0002*/ 	.short	(.L_1 - .L_0)
	.align		4
.L_0:
        /*0004*/ 	.word	index@(_Z11definitionsPiPjPy)
        /*0008*/ 	.word	0x00000010


	//----- nvinfo : EIATTR_FRAME_SIZE
	.align		4
.L_1:
        /*000c*/ 	.byte	0x04, 0x11
        /*000e*/ 	.short	(.L_3 - .L_2)
	.align		4
.L_2:
        /*0010*/ 	.word	index@(_Z11definitionsPiPjPy)
        /*0014*/ 	.word	0x00000000


	//----- nvinfo : EIATTR_MIN_STACK_SIZE
	.align		4
.L_3:
        /*0018*/ 	.byte	0x04, 0x12
        /*001a*/ 	.short	(.L_5 - .L_4)
	.align		4
.L_4:
        /*001c*/ 	.word	index@(_Z11definitionsPiPjPy)
        /*0020*/ 	.word	0x00000000
.L_5:


//--------------------- .nv.compat                --------------------------
	.section	.nv.compat,"",@"SHT_CUDA_COMPAT_INFO"
	.align	4
        /*0000*/ 	.byte	0x02, 0x09, 0x00, 0x00, 0x02, 0x02, 0x01, 0x00, 0x02, 0x05, 0x05, 0x00, 0x03, 0x07, 0x01, 0x01
        /*0010*/ 	.byte	0x02, 0x03, 0x00, 0x00, 0x02, 0x06, 0x01, 0x00, 0x04, 0x0b, 0x08, 0x00, 0x09, 0x00, 0x00, 0x00
        /*0020*/ 	.byte	0x00, 0x00, 0x00, 0x00


//--------------------- .nv.info._Z11definitionsPiPjPy --------------------------
	.section	.nv.info._Z11definitionsPiPjPy,"",@"SHT_CUDA_INFO"
	.sectionflags	@""
	.align	4


	//----- nvinfo : EIATTR_CUDA_API_VERSION
	.align		4
        /*0000*/ 	.byte	0x04, 0x37
        /*0002*/ 	.short	(.L_7 - .L_6)
.L_6:
        /*0004*/ 	.word	0x00000082


	//----- nvinfo : EIATTR_KPARAM_INFO
	.align		4
.L_7:
        /*0008*/ 	.byte	0x04, 0x17
        /*000a*/ 	.short	(.L_9 - .L_8)
.L_8:
        /*000c*/ 	.word	0x00000000
        /*0010*/ 	.short	0x0002
        /*0012*/ 	.short	0x0010
        /*0014*/ 	.byte	0x00, 0xf5, 0x21, 0x00


	//----- nvinfo : EIATTR_KPARAM_INFO
	.align		4
.L_9:
        /*0018*/ 	.byte	0x04, 0x17
        /*001a*/ 	.short	(.L_11 - .L_10)
.L_10:
        /*001c*/ 	.word	0x00000000
        /*0020*/ 	.short	0x0001
        /*0022*/ 	.short	0x0008
        /*0024*/ 	.byte	0x00, 0xf5, 0x21, 0x00


	//----- nvinfo : EIATTR_KPARAM_INFO
	.align		4
.L_11:
        /*0028*/ 	.byte	0x04, 0x17
        /*002a*/ 	.short	(.L_13 - .L_12)
.L_12:
        /*002c*/ 	.word	0x00000000
        /*0030*/ 	.short	0x0000
        /*0032*/ 	.short	0x0000
        /*0034*/ 	.byte	0x00, 0xf5, 0x21, 0x00


	//----- nvinfo : EIATTR_SPARSE_MMA_MASK
	.align		4
.L_13:
        /*0038*/ 	.byte	0x03, 0x50
        /*003a*/ 	.short	0x0000


	//----- nvinfo : EIATTR_MAXREG_COUNT
	.align		4
        /*003c*/ 	.byte	0x03, 0x1b
        /*003e*/ 	.short	0x00ff


	//----- nvinfo : EIATTR_MERCURY_ISA_VERSION
	.align		4
        /*0040*/ 	.byte	0x03, 0x5f
        /*0042*/ 	.short	0x0101


	//----- nvinfo : EIATTR_INT_WARP_WIDE_INSTR_OFFSETS
	.align		4
        /*0044*/ 	.byte	0x04, 0x31
        /*0046*/ 	.short	(.L_15 - .L_14)


	//   ....[0]....
.L_14:
        /*0048*/ 	.word	0x00000050


	//   ....[1]....
        /*004c*/ 	.word	0x00000060


	//   ....[2]....
        /*0050*/ 	.word	0x000000b0


	//----- nvinfo : EIATTR_VRC_CTA_INIT_COUNT
	.align		4
.L_15:
        /*0054*/ 	.byte	0x02, 0x4a
	.zero		1
	.zero		1


	//----- nvinfo : EIATTR_EXIT_INSTR_OFFSETS
	.align		4
        /*0058*/ 	.byte	0x04, 0x1c
        /*005a*/ 	.short	(.L_17 - .L_16)


	//   ....[0]....
.L_16:
        /*005c*/ 	.word	0x00000140


	//----- nvinfo : EIATTR_CBANK_PARAM_SIZE
	.align		4
.L_17:
        /*0060*/ 	.byte	0x03, 0x19
        /*0062*/ 	.short	0x0018


	//----- nvinfo : EIATTR_PARAM_CBANK
	.align		4
        /*0064*/ 	.byte	0x04, 0x0a
        /*0066*/ 	.short	(.L_19 - .L_18)
	.align		4
.L_18:
        /*0068*/ 	.word	index@(.nv.constant0._Z11definitionsPiPjPy)
        /*006c*/ 	.short	0x0380
        /*006e*/ 	.short	0x0018


	//----- nvinfo : EIATTR_SW_WAR
	.align		4
.L_19:
        /*0070*/ 	.byte	0x04, 0x36
        /*0072*/ 	.short	(.L_21 - .L_20)
.L_20:
        /*0074*/ 	.word	0x00000008
.L_21:


//--------------------- .nv.callgraph             --------------------------
	.section	.nv.callgraph,"",@"SHT_CUDA_CALLGRAPH"
	.align	4
	.sectionentsize	8
	.align		4
        /*0000*/ 	.word	0x00000000
	.align		4
        /*0004*/ 	.word	0xffffffff
	.align		4
        /*0008*/ 	.word	0x00000000
	.align		4
        /*000c*/ 	.word	0xfffffffe
	.align		4
        /*0010*/ 	.word	0x00000000
	.align		4
        /*0014*/ 	.word	0xfffffffd
	.align		4
        /*0018*/ 	.word	0x00000000
	.align		4
        /*001c*/ 	.word	0xfffffffc


//--------------------- .text._Z11definitionsPiPjPy --------------------------
	.section	.text._Z11definitionsPiPjPy,"ax",@progbits
	.align	128
        .global         _Z11definitionsPiPjPy
        .type           _Z11definitionsPiPjPy,@function
        .size           _Z11definitionsPiPjPy,(.L_x_1 - _Z11definitionsPiPjPy)
        .other          _Z11definitionsPiPjPy,@"STO_CUDA_ENTRY STV_DEFAULT"
_Z11definitionsPiPjPy:
.text._Z11definitionsPiPjPy:
[----:B------:R-:W-:Y:S01]  /*0000*/  LDC R1, c[0x0][0x37c] ;  /* 0x0000df00ff017b82 */ /* 0x000fe20000000800 */
[----:B------:R-:W0:Y:S01]  /*0010*/  S2R R8, SR_LANEID ;  /* 0x0000000000087919 */ /* 0x000e220000000000 */
[----:B------:R-:W-:-:S06]  /*0020*/  IMAD.MOV.U32 R0, RZ, RZ, 0xa ;  /* 0x0000000aff007424 */ /* 0x000fcc00078e00ff */
[----:B------:R-:W1:Y:S01]  /*0030*/  LDC.64 R2, c[0x0][0x380] ;  /* 0x0000e000ff027b82 */ /* 0x000e620000000a00 */
[----:B------:R-:W-:Y:S01]  /*0040*/  IMAD.MOV.U32 R10, RZ, RZ, 0x7 ;  /* 0x00000007ff0a7424 */ /* 0x000fe200078e00ff */
[----:B------:R-:W-:-:S06]  /*0050*/  VOTEU.ANY UR4, UPT, PT ;  /* 0x0000000000047886 */ /* 0x000fcc00038e0100 */
[----:B------:R-:W2:Y:S01]  /*0060*/  REDUX.XOR UR5, R0 ;  /* 0x00000000000573c4 */ /* 0x000ea20000008000 */
[----:B------:R-:W-:Y:S01]  /*0070*/  UFLO.U32 UR4, UR4 ;  /* 0x00000004000472bd */ /* 0x000fe200080e0000 */
[----:B------:R-:W-:Y:S01]  /*0080*/  MOV R9, 0x0 ;  /* 0x0000000000097802 */ /* 0x000fe20000000f00 */
[----:B------:R-:W1:Y:S05]  /*0090*/  LDCU.64 UR6, c[0x0][0x358] ;  /* 0x00006b00ff0677ac */ /* 0x000e6a0008000a00 */
[----:B------:R-:W3:Y:S08]  /*00a0*/  LDC.64 R4, c[0x0][0x388] ;  /* 0x0000e200ff047b82 */ /* 0x000ef00000000a00 */
[----:B------:R-:W4:Y:S08]  /*00b0*/  REDUX.XOR UR8, R10 ;  /* 0x000000000a0873c4 */ /* 0x000f300000008000 */
[----:B------:R-:W5:Y:S01]  /*00c0*/  LDC.64 R6, c[0x0][0x390] ;  /* 0x0000e400ff067b82 */ /* 0x000f620000000a00 */
[----:B--2---:R-:W-:-:S02]  /*00d0*/  MOV R11, UR5 ;  /* 0x00000005000b7c02 */ /* 0x004fc40008000f00 */
[----:B0-----:R-:W-:Y:S01]  /*00e0*/  ISETP.EQ.U32.AND P0, PT, R8, UR4, PT ;  /* 0x0000000408007c0c */ /* 0x001fe2000bf02070 */
[----:B------:R-:W-:Y:S02]  /*00f0*/  HFMA2 R8, -RZ, RZ, 0, 2.98023223876953125e-07 ;  /* 0x00000005ff087431 */ /* 0x000fe400000001ff */
[----:B----4-:R-:W-:-:S10]  /*0100*/  IMAD.U32 R13, RZ, RZ, UR8 ;  /* 0x00000008ff0d7e24 */ /* 0x010fd4000f8e00ff */
[----:B-1----:R-:W-:Y:S04]  /*0110*/  @P0 REDG.E.XOR.STRONG.GPU desc[UR6][R2.64], R11 ;  /* 0x0000000b0200098e */ /* 0x002fe8000f92e106 */
[----:B---3--:R-:W-:Y:S04]  /*0120*/  @P0 REDG.E.XOR.STRONG.GPU desc[UR6][R4.64], R13 ;  /* 0x0000000d0400098e */ /* 0x008fe8000f92e106 */
[----:B-----5:R-:W-:Y:S01]  /*0130*/  REDG.E.XOR.64.STRONG.GPU desc[UR6][R6.64], R8 ;  /* 0x000000080600798e */ /* 0x020fe2000f92e506 */
[----:B------:R-:W-:Y:S05]  /*0140*/  EXIT ;  /* 0x000000000000794d */ /* 0x000fea0003800000 */
.L_x_0:
[----:B------:R-:W-:-:S00]  /*0150*/  BRA `(.L_x_0) ;  /* 0xfffffffc00fc7947 */ /* 0x000fc0000383ffff */
[----:B------:R-:W-:-:S00]  /*0160*/  NOP ;  /* 0x0000000000007918 */ /* 0x000fc00000000000 */
        /* <DEDUP_REMOVED lines=9> */
.L_x_1:


//--------------------- .nv.shared.reserved.0     --------------------------
	.section	.nv.shared.reserved.0,"aw",@nobits
	.weak		__nv_reservedSMEM_offset_0_alias
	.size		__nv_reservedSMEM_offset_0_alias, 0, 64
	.other		__nv_reservedSMEM_offset_0_alias,@"STO_CUDA_RESERVED_SHARED STV_DEFAULT"
__nv_reservedSMEM_offset_0_alias:
	.zero		0
	.zero		64


//--------------------- .nv.constant0._Z11definitionsPiPjPy --------------------------
	.section	.nv.constant0._Z11definitionsPiPjPy,"a",@progbits
	.sectionflags	@""
	.align	4
.nv.constant0._Z11definitionsPiPjPy:
	.zero		920


//--------------------- SYMBOLS --------------------------

	.type		.nv.reservedSmem.offset0,@object
	.size		.nv.reservedSmem.offset0,0x4
